	.headerflags	@"EF_CUDA_TEXMODE_UNIFIED EF_CUDA_64BIT_ADDRESS EF_CUDA_ACCELERATORS EF_CUDA_SM90 EF_CUDA_VIRTUAL_SM(EF_CUDA_SM90)"
	.elftype	@"ET_EXEC"


//--------------------- .nv.info                  --------------------------
	.section	.nv.info,"",@"SHT_CUDA_INFO"
	.align	4


	//----- nvinfo : EIATTR_REGCOUNT
	.align		4
        /*0000*/ 	.byte	0x04, 0x2f
        /*0002*/ 	.short	(.L_3 - .L_2)
	.align		4
.L_2:
        /*0004*/ 	.word	index@(triton_poi_fused_cat_27)
        /*0008*/ 	.word	0x0000001a


	//----- nvinfo : EIATTR_MIN_STACK_SIZE
	.align		4
.L_3:
        /*000c*/ 	.byte	0x04, 0x12
        /*000e*/ 	.short	(.L_5 - .L_4)
	.align		4
.L_4:
        /*0010*/ 	.word	index@(triton_poi_fused_cat_27)
        /*0014*/ 	.word	0x00000000


	//----- nvinfo : EIATTR_FRAME_SIZE
	.align		4
.L_5:
        /*0018*/ 	.byte	0x04, 0x11
        /*001a*/ 	.short	(.L_7 - .L_6)
	.align		4
.L_6:
        /*001c*/ 	.word	index@(triton_poi_fused_cat_27)
        /*0020*/ 	.word	0x00000000


	//----- nvinfo : EIATTR_MIN_STACK_SIZE
	.align		4
.L_7:
        /*0024*/ 	.byte	0x04, 0x12
        /*0026*/ 	.short	(.L_9 - .L_8)
	.align		4
.L_8:
        /*0028*/ 	.word	index@(triton_poi_fused_cat_27)
        /*002c*/ 	.word	0x00000000
.L_9:


//--------------------- .nv.info.triton_poi_fused_cat_27 --------------------------
	.section	.nv.info.triton_poi_fused_cat_27,"",@"SHT_CUDA_INFO"
	.sectionflags	@""
	.align	4


	//----- nvinfo : EIATTR_CUDA_API_VERSION
	.align		4
        /*0000*/ 	.byte	0x04, 0x37
        /*0002*/ 	.short	(.L_11 - .L_10)
.L_10:
        /*0004*/ 	.word	0x0000007c


	//----- nvinfo : EIATTR_KPARAM_INFO
	.align		4
.L_11:
        /*0008*/ 	.byte	0x04, 0x17
        /*000a*/ 	.short	(.L_13 - .L_12)
.L_12:
        /*000c*/ 	.word	0x00000000
        /*0010*/ 	.short	0x0007
        /*0012*/ 	.short	0x0038
        /*0014*/ 	.byte	0x00, 0xf0, 0x11, 0x00


	//----- nvinfo : EIATTR_KPARAM_INFO
	.align		4
.L_13:
        /*0018*/ 	.byte	0x04, 0x17
        /*001a*/ 	.short	(.L_15 - .L_14)
.L_14:
        /*001c*/ 	.word	0x00000000
        /*0020*/ 	.short	0x0006
        /*0022*/ 	.short	0x0030
        /*0024*/ 	.byte	0x00, 0xf4, 0x21, 0x00


	//----- nvinfo : EIATTR_KPARAM_INFO
	.align		4
.L_15:
        /*0028*/ 	.byte	0x04, 0x17
        /*002a*/ 	.short	(.L_17 - .L_16)
.L_16:
        /*002c*/ 	.word	0x00000000
        /*0030*/ 	.short	0x0005
        /*0032*/ 	.short	0x0028
        /*0034*/ 	.byte	0x00, 0xf4, 0x21, 0x00


	//----- nvinfo : EIATTR_KPARAM_INFO
	.align		4
.L_17:
        /*0038*/ 	.byte	0x04, 0x17
        /*003a*/ 	.short	(.L_19 - .L_18)
.L_18:
        /*003c*/ 	.word	0x00000000
        /*0040*/ 	.short	0x0004
        /*0042*/ 	.short	0x0020
        /*0044*/ 	.byte	0x00, 0xf4, 0x21, 0x00


	//----- nvinfo : EIATTR_KPARAM_INFO
	.align		4
.L_19:
        /*0048*/ 	.byte	0x04, 0x17
        /*004a*/ 	.short	(.L_21 - .L_20)
.L_20:
        /*004c*/ 	.word	0x00000000
        /*0050*/ 	.short	0x0003
        /*0052*/ 	.short	0x0018
        /*0054*/ 	.byte	0x00, 0xf4, 0x21, 0x00


	//----- nvinfo : EIATTR_KPARAM_INFO
	.align		4
.L_21:
        /*0058*/ 	.byte	0x04, 0x17
        /*005a*/ 	.short	(.L_23 - .L_22)
.L_22:
        /*005c*/ 	.word	0x00000000
        /*0060*/ 	.short	0x0002
        /*0062*/ 	.short	0x0010
        /*0064*/ 	.byte	0x00, 0xf4, 0x21, 0x00


	//----- nvinfo : EIATTR_KPARAM_INFO
	.align		4
.L_23:
        /*0068*/ 	.byte	0x04, 0x17
        /*006a*/ 	.short	(.L_25 - .L_24)
.L_24:
        /*006c*/ 	.word	0x00000000
        /*0070*/ 	.short	0x0001
        /*0072*/ 	.short	0x0008
        /*0074*/ 	.byte	0x00, 0xf4, 0x21, 0x00


	//----- nvinfo : EIATTR_KPARAM_INFO
	.align		4
.L_25:
        /*0078*/ 	.byte	0x04, 0x17
        /*007a*/ 	.short	(.L_27 - .L_26)
.L_26:
        /*007c*/ 	.word	0x00000000
        /*0080*/ 	.short	0x0000
        /*0082*/ 	.short	0x0000
        /*0084*/ 	.byte	0x00, 0xf4, 0x21, 0x00


	//----- nvinfo : EIATTR_SPARSE_MMA_MASK
	.align		4
.L_27:
        /*0088*/ 	.byte	0x03, 0x50
        /*008a*/ 	.short	0x0000


	//----- nvinfo : EIATTR_MAXREG_COUNT
	.align		4
        /*008c*/ 	.byte	0x03, 0x1b
        /*008e*/ 	.short	0x00ff


	//----- nvinfo : EIATTR_EXIT_INSTR_OFFSETS
	.align		4
        /*0090*/ 	.byte	0x04, 0x1c
        /*0092*/ 	.short	(.L_29 - .L_28)


	//   ....[0]....
.L_28:
        /*0094*/ 	.word	0x00000670


	//----- nvinfo : EIATTR_REQNTID
	.align		4
.L_29:
        /*0098*/ 	.byte	0x04, 0x10
        /*009a*/ 	.short	(.L_31 - .L_30)
.L_30:
        /*009c*/ 	.word	0x00000100
        /*00a0*/ 	.word	0x00000001
        /*00a4*/ 	.word	0x00000001


	//----- nvinfo : EIATTR_CBANK_PARAM_SIZE
	.align		4
.L_31:
        /*00a8*/ 	.byte	0x03, 0x19
        /*00aa*/ 	.short	0x003c


	//----- nvinfo : EIATTR_PARAM_CBANK
	.align		4
        /*00ac*/ 	.byte	0x04, 0x0a
        /*00ae*/ 	.short	(.L_33 - .L_32)
	.align		4
.L_32:
        /*00b0*/ 	.word	index@(.nv.constant0.triton_poi_fused_cat_27)
        /*00b4*/ 	.short	0x0210
        /*00b6*/ 	.short	0x003c


	//----- nvinfo : EIATTR_SW_WAR
	.align		4
.L_33:
        /*00b8*/ 	.byte	0x04, 0x36
        /*00ba*/ 	.short	(.L_35 - .L_34)
.L_34:
        /*00bc*/ 	.word	0x00000008
.L_35:


//--------------------- .nv.callgraph             --------------------------
	.section	.nv.callgraph,"",@"SHT_CUDA_CALLGRAPH"
	.align	4
	.sectionentsize	8
	.align		4
        /*0000*/ 	.word	0x00000000
	.align		4
        /*0004*/ 	.word	0xffffffff
	.align		4
        /*0008*/ 	.word	0x00000000
	.align		4
        /*000c*/ 	.word	0xfffffffe
	.align		4
        /*0010*/ 	.word	0x00000000
	.align		4
        /*0014*/ 	.word	0xfffffffd
	.align		4
        /*0018*/ 	.word	0x00000000
	.align		4
        /*001c*/ 	.word	0xfffffffc


//--------------------- .nv.constant4             --------------------------
	.section	.nv.constant4,"a",@progbits
	.align	8
	.align		8
.nv.constant4:
        /*0000*/ 	.dword	_$_str
	.align		8
        /*0008*/ 	.dword	_$_str_$_2


//--------------------- .text.triton_poi_fused_cat_27 --------------------------
	.section	.text.triton_poi_fused_cat_27,"ax",@progbits
	.align	128
        .global         triton_poi_fused_cat_27
        .type           triton_poi_fused_cat_27,@function
        .size           triton_poi_fused_cat_27,(.L_x_1 - triton_poi_fused_cat_27)
        .other          triton_poi_fused_cat_27,@"STO_CUDA_ENTRY STV_DEFAULT"
triton_poi_fused_cat_27:
.text.triton_poi_fused_cat_27:
[----:B------:R-:W-:Y:S01]  /*0000*/  LDC R1, c[0x0][0x28] ;  /* 0x00000a00ff017b82 */ /* 0x000fe20000000800 */
[----:B------:R-:W1:Y:S01]  /*0010*/  S2R R0, SR_TID.X ;  /* 0x0000000000007919 */ /* 0x000e620000002100 */
[----:B------:R-:W-:Y:S01]  /*0020*/  IMAD.MOV.U32 R11, RZ, RZ, RZ ;  /* 0x000000ffff0b7224 */ /* 0x000fe200078e00ff */
[----:B------:R-:W-:-:S05]  /*0030*/  ULDC.64 UR4, c[0x0][0x208] ;  /* 0x0000820000047ab9 */ /* 0x000fca0000000a00 */
[----:B------:R-:W2:Y:S01]  /*0040*/  LDC.64 R16, c[0x0][0x218] ;  /* 0x00008600ff107b82 */ /* 0x000ea20000000a00 */
[----:B------:R-:W3:Y:S07]  /*0050*/  S2R R3, SR_CTAID.X ;  /* 0x0000000000037919 */ /* 0x000eee0000002500 */
[----:B------:R-:W4:Y:S08]  /*0060*/  LDC.64 R18, c[0x0][0x220] ;  /* 0x00008800ff127b82 */ /* 0x000f300000000a00 */
[----:B------:R-:W5:Y:S08]  /*0070*/  LDC.64 R8, c[0x0][0x230] ;  /* 0x00008c00ff087b82 */ /* 0x000f700000000a00 */
[----:B------:R-:W2:Y:S01]  /*0080*/  LDC.64 R6, c[0x0][0x238] ;  /* 0x00008e00ff067b82 */ /* 0x000ea20000000a00 */
[----:B-1----:R-:W-:-:S05]  /*0090*/  IMAD.SHL.U32 R0, R0, 0x2, RZ ;  /* 0x0000000200007824 */ /* 0x002fca00078e00ff */
[----:B------:R-:W-:-:S05]  /*00a0*/  LOP3.LUT R0, R0, 0x1fe, RZ, 0xc0, !PT ;  /* 0x000001fe00007812 */ /* 0x000fca00078ec0ff */
[----:B---3--:R-:W-:Y:S02]  /*00b0*/  IMAD R10, R3, 0x200, R0 ;  /* 0x00000200030a7824 */ /* 0x008fe400078e0200 */
[----:B------:R-:W1:Y:S03]  /*00c0*/  LDC.64 R2, c[0x0][0x228] ;  /* 0x00008a00ff027b82 */ /* 0x000e660000000a00 */
[----:B------:R-:W-:-:S04]  /*00d0*/  SHF.R.S32.HI R5, RZ, 0x1f, R10 ;  /* 0x0000001fff057819 */ /* 0x000fc8000001140a */
[----:B------:R-:W-:-:S04]  /*00e0*/  LEA.HI R4, R5, R10, RZ, 0x6 ;  /* 0x0000000a05047211 */ /* 0x000fc800078f30ff */
[--C-:B------:R-:W-:Y:S02]  /*00f0*/  SHF.R.S32.HI R15, RZ, 0x6, R4.reuse ;  /* 0x00000006ff0f7819 */ /* 0x100fe40000011404 */
[----:B------:R-:W-:-:S04]  /*0100*/  SHF.R.S32.HI R0, RZ, 0x1f, R4 ;  /* 0x0000001fff007819 */ /* 0x000fc80000011404 */
[----:B------:R-:W-:-:S04]  /*0110*/  LEA.HI R0, R0, R15, RZ, 0xa ;  /* 0x0000000f00007211 */ /* 0x000fc800078f50ff */
[----:B------:R-:W-:-:S05]  /*0120*/  LOP3.LUT R0, R0, 0xfffffc00, RZ, 0xc0, !PT ;  /* 0xfffffc0000007812 */ /* 0x000fca00078ec0ff */
[----:B------:R-:W-:Y:S02]  /*0130*/  IMAD.IADD R15, R15, 0x1, -R0 ;  /* 0x000000010f0f7824 */ /* 0x000fe400078e0a00 */
[----:B------:R-:W-:Y:S02]  /*0140*/  IMAD.MOV.U32 R0, RZ, RZ, RZ ;  /* 0x000000ffff007224 */ /* 0x000fe400078e00ff */
[C---:B-1----:R-:W-:Y:S01]  /*0150*/  IMAD.WIDE R2, R15.reuse, 0x4, R2 ;  /* 0x000000040f027825 */ /* 0x042fe200078e0202 */
[----:B------:R-:W-:-:S13]  /*0160*/  ISETP.GT.AND P1, PT, R15, 0x1ff, PT ;  /* 0x000001ff0f00780c */ /* 0x000fda0003f24270 */
[----:B------:R-:W3:Y:S04]  /*0170*/  @P1 LDG.E.EL R0, desc[UR4][R2.64+-0x800] ;  /* 0xfff8000402001981 */ /* 0x000ee8000c2e1900 */
[----:B------:R1:W3:Y:S01]  /*0180*/  @P1 LDG.E.EL R11, desc[UR4][R2.64+-0x800] ;  /* 0xfff80004020b1981 */ /* 0x0002e2000c2e1900 */
[----:B------:R-:W-:Y:S01]  /*0190*/  LEA.HI R20, R5, R10, RZ, 0x10 ;  /* 0x0000000a05147211 */ /* 0x000fe200078f80ff */
[----:B------:R-:W-:Y:S01]  /*01a0*/  IMAD.MOV.U32 R12, RZ, RZ, RZ ;  /* 0x000000ffff0c7224 */ /* 0x000fe200078e00ff */
[----:B------:R-:W-:Y:S01]  /*01b0*/  LOP3.LUT R5, R4, 0xffffffc0, RZ, 0xc0, !PT ;  /* 0xffffffc004057812 */ /* 0x000fe200078ec0ff */
[----:B------:R-:W-:Y:S01]  /*01c0*/  IMAD.MOV.U32 R14, RZ, RZ, RZ ;  /* 0x000000ffff0e7224 */ /* 0x000fe200078e00ff */
[----:B------:R-:W-:Y:S01]  /*01d0*/  SHF.R.S32.HI R13, RZ, 0x10, R20 ;  /* 0x00000010ff0d7819 */ /* 0x000fe20000011414 */
[----:B----4-:R-:W-:-:S04]  /*01e0*/  IMAD.WIDE R22, R15, 0x4, R18 ;  /* 0x000000040f167825 */ /* 0x010fc800078e0212 */
[----:B------:R-:W-:Y:S01]  /*01f0*/  IMAD.IADD R4, R10, 0x1, -R5 ;  /* 0x000000010a047824 */ /* 0x000fe200078e0a05 */
[----:B------:R-:W-:Y:S01]  /*0200*/  LOP3.LUT R19, R20, 0xffff0000, RZ, 0xc0, !PT ;  /* 0xffff000014137812 */ /* 0x000fe200078ec0ff */
[----:B------:R-:W4:Y:S02]  /*0210*/  @P1 LDG.E.EL R12, desc[UR4][R22.64+-0x800] ;  /* 0xfff80004160c1981 */ /* 0x000f24000c2e1900 */
[----:B------:R-:W-:Y:S01]  /*0220*/  IMAD R4, R13, 0x8000, R4 ;  /* 0x000080000d047824 */ /* 0x000fe200078e0204 */
[C---:B------:R-:W-:Y:S01]  /*0230*/  ISETP.GE.AND P0, PT, R15.reuse, 0x200, PT ;  /* 0x000002000f00780c */ /* 0x040fe20003f06270 */
[----:B------:R-:W4:Y:S02]  /*0240*/  @P1 LDG.E.EL R14, desc[UR4][R22.64+-0x800] ;  /* 0xfff80004160e1981 */ /* 0x000f24000c2e1900 */
[----:B------:R-:W-:-:S05]  /*0250*/  IMAD R4, R15, 0x40, R4 ;  /* 0x000000400f047824 */ /* 0x000fca00078e0204 */
[----:B-1----:R-:W-:Y:S02]  /*0260*/  IADD3 R3, R4, -0x8000, RZ ;  /* 0xffff800004037810 */ /* 0x002fe40007ffe0ff */
[----:B------:R-:W-:-:S03]  /*0270*/  CS2R R4, SRZ ;  /* 0x0000000000047805 */ /* 0x000fc6000001ff00 */
[----:B--2---:R-:W-:Y:S02]  /*0280*/  IMAD.WIDE R16, R3, 0x4, R16 ;  /* 0x0000000403107825 */ /* 0x004fe400078e0210 */
[----:B------:R-:W1:Y:S03]  /*0290*/  LDC.64 R2, c[0x0][0x210] ;  /* 0x00008400ff027b82 */ /* 0x000e660000000a00 */
[----:B------:R2:W4:Y:S01]  /*02a0*/  @P1 LDG.E.64 R4, desc[UR4][R16.64] ;  /* 0x0000000410041981 */ /* 0x000522000c1e1b00 */
[----:B-----5:R-:W-:-:S04]  /*02b0*/  IMAD.WIDE R8, R15, 0x4, R8 ;  /* 0x000000040f087825 */ /* 0x020fc800078e0208 */
[----:B0-----:R-:W-:Y:S01]  /*02c0*/  IMAD.WIDE R6, R15, 0x4, R6 ;  /* 0x000000040f067825 */ /* 0x001fe200078e0206 */
[----:B--2---:R-:W-:-:S03]  /*02d0*/  HFMA2.MMA R16, -RZ, RZ, 0, 0 ;  /* 0x00000000ff107435 */ /* 0x004fc600000001ff */
[----:B------:R-:W-:Y:S01]  /*02e0*/  IMAD.IADD R20, R10, 0x1, -R19 ;  /* 0x000000010a147824 */ /* 0x000fe200078e0a13 */
[----:B------:R-:W-:Y:S01]  /*02f0*/  CS2R R18, SRZ ;  /* 0x0000000000127805 */ /* 0x000fe2000001ff00 */
[----:B------:R-:W-:Y:S02]  /*0300*/  IMAD.MOV.U32 R15, RZ, RZ, RZ ;  /* 0x000000ffff0f7224 */ /* 0x000fe400078e00ff */
[----:B------:R-:W-:-:S03]  /*0310*/  IMAD R21, R13, 0x8000, R20 ;  /* 0x000080000d157824 */ /* 0x000fc600078e0214 */
[----:B------:R-:W2:Y:S04]  /*0320*/  @P1 LDG.E.EL R18, desc[UR4][R8.64+-0x800] ;  /* 0xfff8000408121981 */ /* 0x000ea8000c2e1900 */
[----:B------:R-:W5:Y:S04]  /*0330*/  @P1 LDG.E.EL R15, desc[UR4][R8.64+-0x800] ;  /* 0xfff80004080f1981 */ /* 0x000f68000c2e1900 */
[----:B------:R-:W2:Y:S04]  /*0340*/  @P1 LDG.E.EL R19, desc[UR4][R6.64+-0x800] ;  /* 0xfff8000406131981 */ /* 0x000ea8000c2e1900 */
[----:B------:R0:W2:Y:S01]  /*0350*/  @P1 LDG.E.EL R16, desc[UR4][R6.64+-0x800] ;  /* 0xfff8000406101981 */ /* 0x0000a2000c2e1900 */
[----:B-1----:R-:W-:Y:S01]  /*0360*/  IMAD.WIDE R20, R21, 0x4, R2 ;  /* 0x0000000415147825 */ /* 0x002fe200078e0202 */
[----:B------:R-:W-:-:S06]  /*0370*/  CS2R R2, SRZ ;  /* 0x0000000000027805 */ /* 0x000fcc000001ff00 */
[----:B------:R-:W2:Y:S01]  /*0380*/  @!P0 LDG.E.64 R2, desc[UR4][R20.64] ;  /* 0x0000000414028981 */ /* 0x000ea2000c1e1b00 */
[----:B0-----:R-:W-:Y:S01]  /*0390*/  IMAD.MOV.U32 R7, RZ, RZ, 0x3e800000 ;  /* 0x3e800000ff077424 */ /* 0x001fe200078e00ff */
[----:B---3--:R-:W-:Y:S02]  /*03a0*/  SEL R0, R0, RZ, P1 ;  /* 0x000000ff00007207 */ /* 0x008fe40000800000 */
[----:B------:R-:W-:-:S03]  /*03b0*/  SEL R11, R11, RZ, P1 ;  /* 0x000000ff0b0b7207 */ /* 0x000fc60000800000 */
[----:B------:R-:W-:Y:S02]  /*03c0*/  FADD R0, R0, 9.9999997473787516356e-06 ;  /* 0x3727c5ac00007421 */ /* 0x000fe40000000000 */
[----:B------:R-:W-:Y:S02]  /*03d0*/  FADD R11, R11, 9.9999997473787516356e-06 ;  /* 0x3727c5ac0b0b7421 */ /* 0x000fe40000000000 */
[----:B------:R-:W0:Y:S08]  /*03e0*/  MUFU.SQRT R13, R0 ;  /* 0x00000000000d7308 */ /* 0x000e300000002000 */
[----:B------:R-:W1:Y:S01]  /*03f0*/  MUFU.SQRT R8, R11 ;  /* 0x0000000b00087308 */ /* 0x000e620000002000 */
[----:B0-----:R-:W-:-:S02]  /*0400*/  FSETP.GT.AND P2, PT, R13, 8.50705917302346158658e+37, PT ;  /* 0x7e8000000d00780b */ /* 0x001fc40003f44000 */
[----:B------:R-:W-:Y:S02]  /*0410*/  FSETP.GEU.AND P4, PT, R13, 1.175494350822287508e-38, PT ;  /* 0x008000000d00780b */ /* 0x000fe40003f8e000 */
[C---:B-1----:R-:W-:Y:S02]  /*0420*/  FSETP.GT.AND P3, PT, R8.reuse, 8.50705917302346158658e+37, PT ;  /* 0x7e8000000800780b */ /* 0x042fe40003f64000 */
[----:B------:R-:W-:-:S07]  /*0430*/  FSETP.GEU.AND P5, PT, R8, 1.175494350822287508e-38, PT ;  /* 0x008000000800780b */ /* 0x000fce0003fae000 */
[----:B------:R-:W-:-:S04]  /*0440*/  @P2 FMUL R13, R13, 0.25 ;  /* 0x3e8000000d0d2820 */ /* 0x000fc80000400000 */
[----:B------:R-:W-:Y:S01]  /*0450*/  @!P4 FMUL R13, R13, 16777216 ;  /* 0x4b8000000d0dc820 */ /* 0x000fe20000400000 */
[----:B------:R-:W-:-:S04]  /*0460*/  @P3 FMUL R8, R8, 0.25 ;  /* 0x3e80000008083820 */ /* 0x000fc80000400000 */
[----:B------:R-:W-:Y:S01]  /*0470*/  @!P5 FMUL R8, R8, 16777216 ;  /* 0x4b8000000808d820 */ /* 0x000fe20000400000 */
[----:B------:R-:W0:Y:S01]  /*0480*/  MUFU.RCP R13, R13 ;  /* 0x0000000d000d7308 */ /* 0x000e220000001000 */
[----:B------:R-:W-:-:S07]  /*0490*/  FSEL R0, R7, 1, P2 ;  /* 0x3f80000007007808 */ /* 0x000fce0001000000 */
[----:B------:R-:W1:Y:S01]  /*04a0*/  MUFU.RCP R8, R8 ;  /* 0x0000000800087308 */ /* 0x000e620000001000 */
[----:B------:R-:W-:Y:S02]  /*04b0*/  FSEL R7, R7, 1, P3 ;  /* 0x3f80000007077808 */ /* 0x000fe40001800000 */
[----:B----4-:R-:W-:Y:S02]  /*04c0*/  SEL R9, R5, RZ, P1 ;  /* 0x000000ff05097207 */ /* 0x010fe40000800000 */
[----:B------:R-:W-:Y:S02]  /*04d0*/  SEL R6, R4, RZ, P1 ;  /* 0x000000ff04067207 */ /* 0x000fe40000800000 */
[----:B------:R-:W3:Y:S01]  /*04e0*/  LDC.64 R4, c[0x0][0x240] ;  /* 0x00009000ff047b82 */ /* 0x000ee20000000a00 */
[----:B------:R-:W-:Y:S01]  /*04f0*/  SEL R11, R12, RZ, P1 ;  /* 0x000000ff0c0b7207 */ /* 0x000fe20000800000 */
[----:B------:R-:W-:Y:S01]  /*0500*/  @!P4 FMUL R0, R0, 16777216 ;  /* 0x4b8000000000c820 */ /* 0x000fe20000400000 */
[----:B------:R-:W-:Y:S01]  /*0510*/  SEL R14, R14, RZ, P1 ;  /* 0x000000ff0e0e7207 */ /* 0x000fe20000800000 */
[----:B------:R-:W-:-:S02]  /*0520*/  @!P5 FMUL R7, R7, 16777216 ;  /* 0x4b8000000707d820 */ /* 0x000fc40000400000 */
[----:B0-----:R-:W-:Y:S01]  /*0530*/  FMUL R13, R13, R0 ;  /* 0x000000000d0d7220 */ /* 0x001fe20000400000 */
[----:B------:R-:W-:Y:S01]  /*0540*/  FADD R6, R6, -R11 ;  /* 0x8000000b06067221 */ /* 0x000fe20000000000 */
[----:B------:R-:W-:Y:S01]  /*0550*/  FADD R0, R9, -R14 ;  /* 0x8000000e09007221 */ /* 0x000fe20000000000 */
[----:B-1----:R-:W-:Y:S01]  /*0560*/  FMUL R7, R8, R7 ;  /* 0x0000000708077220 */ /* 0x002fe20000400000 */
[----:B-----5:R-:W-:Y:S01]  /*0570*/  SEL R15, R15, RZ, P1 ;  /* 0x000000ff0f0f7207 */ /* 0x020fe20000800000 */
[----:B------:R-:W-:Y:S01]  /*0580*/  FMUL R6, R6, R13 ;  /* 0x0000000d06067220 */ /* 0x000fe20000400000 */
[----:B--2---:R-:W-:Y:S01]  /*0590*/  SEL R18, R18, RZ, P1 ;  /* 0x000000ff12127207 */ /* 0x004fe20000800000 */
[----:B------:R-:W-:Y:S01]  /*05a0*/  FMUL R7, R0, R7 ;  /* 0x0000000700077220 */ /* 0x000fe20000400000 */
[----:B------:R-:W-:Y:S02]  /*05b0*/  SEL R19, R19, RZ, P1 ;  /* 0x000000ff13137207 */ /* 0x000fe40000800000 */
[----:B------:R-:W-:-:S03]  /*05c0*/  SEL R16, R16, RZ, P1 ;  /* 0x000000ff10107207 */ /* 0x000fc60000800000 */
[----:B------:R-:W-:Y:S02]  /*05d0*/  FFMA R0, R6, R15, R19 ;  /* 0x0000000f06007223 */ /* 0x000fe40000000013 */
[----:B------:R-:W-:-:S03]  /*05e0*/  FFMA R16, R7, R18, R16 ;  /* 0x0000001207107223 */ /* 0x000fc60000000010 */
[----:B------:R-:W-:Y:S02]  /*05f0*/  FSETP.GEU.AND P1, PT, R0, RZ, PT ;  /* 0x000000ff0000720b */ /* 0x000fe40003f2e000 */
[----:B------:R-:W-:Y:S01]  /*0600*/  FSETP.GEU.AND P2, PT, R16, RZ, PT ;  /* 0x000000ff1000720b */ /* 0x000fe20003f4e000 */
[----:B---3--:R-:W-:Y:S01]  /*0610*/  IMAD.WIDE R4, R10, 0x4, R4 ;  /* 0x000000040a047825 */ /* 0x008fe200078e0204 */
[----:B------:R-:W-:Y:S02]  /*0620*/  SEL R2, R2, RZ, !P0 ;  /* 0x000000ff02027207 */ /* 0x000fe40004000000 */
[----:B------:R-:W-:Y:S02]  /*0630*/  SEL R3, R3, RZ, !P0 ;  /* 0x000000ff03037207 */ /* 0x000fe40004000000 */
[----:B------:R-:W-:Y:S02]  /*0640*/  @P0 FSEL R2, R0, RZ, P1 ;  /* 0x000000ff00020208 */ /* 0x000fe40000800000 */
[----:B------:R-:W-:-:S05]  /*0650*/  @P0 FSEL R3, R16, RZ, P2 ;  /* 0x000000ff10030208 */ /* 0x000fca0001000000 */
[----:B------:R-:W-:Y:S01]  /*0660*/  STG.E.64 desc[UR4][R4.64], R2 ;  /* 0x0000000204007986 */ /* 0x000fe2000c101b04 */
[----:B------:R-:W-:Y:S05]  /*0670*/  EXIT ;  /* 0x000000000000794d */ /* 0x000fea0003800000 */
.L_x_0:
[----:B------:R-:W-:-:S00]  /*0680*/  BRA `(.L_x_0) ;  /* 0xfffffffc00fc7947 */ /* 0x000fc0000383ffff */
[----:B------:R-:W-:-:S00]  /*0690*/  NOP ;  /* 0x0000000000007918 */ /* 0x000fc00000000000 */
        /* <DEDUP_REMOVED lines=14> */
.L_x_1:


//--------------------- .nv.global.init           --------------------------
	.section	.nv.global.init,"aw",@progbits
.nv.global.init:
	.type		_$_str,@object
	.size		_$_str,(_$_str_$_2 - _$_str)
_$_str:
        /*0000*/ 	.byte	0x5f, 0x5f, 0x43, 0x55, 0x44, 0x41, 0x5f, 0x46, 0x54, 0x5a, 0x00
	.type		_$_str_$_2,@object
	.size		_$_str_$_2,(.L_1 - _$_str_$_2)
_$_str_$_2:
        /*000b*/ 	.byte	0x5f, 0x5f, 0x43, 0x55, 0x44, 0x41, 0x5f, 0x50, 0x52, 0x45, 0x43, 0x5f, 0x53, 0x51, 0x52, 0x54
        /*001b*/ 	.byte	0x00
.L_1:


//--------------------- .nv.constant0.triton_poi_fused_cat_27 --------------------------
	.section	.nv.constant0.triton_poi_fused_cat_27,"a",@progbits
	.sectionflags	@""
	.align	4
.nv.constant0.triton_poi_fused_cat_27:
	.zero		588
